//
// Generated by NVIDIA NVVM Compiler
//
// Compiler Build ID: CL-36424714
// Cuda compilation tools, release 13.0, V13.0.88
// Based on NVVM 20.0.0
//

.version 9.0
.target sm_100
.address_size 64

	// .globl	_Z3addiPfS_

.visible .entry _Z3addiPfS_(
	.param .u32 _Z3addiPfS__param_0,
	.param .u64 .ptr .align 1 _Z3addiPfS__param_1,
	.param .u64 .ptr .align 1 _Z3addiPfS__param_2
)
{
	.reg .pred 	%p<3>;
	.reg .b32 	%r<11>;
	.reg .b32 	%f<4>;
	.reg .b64 	%rd<8>;

	ld.param.u32 	%r6, [_Z3addiPfS__param_0];
	ld.param.u64 	%rd3, [_Z3addiPfS__param_1];
	ld.param.u64 	%rd4, [_Z3addiPfS__param_2];
	mov.u32 	%r7, %ctaid.x;
	mov.u32 	%r1, %ntid.x;
	mov.u32 	%r8, %tid.x;
	mad.lo.s32 	%r10, %r7, %r1, %r8;
	setp.ge.u32 	%p1, %r10, %r6;
	@%p1 bra 	$L__BB0_3;
	mov.u32 	%r9, %nctaid.x;
	mul.lo.s32 	%r3, %r1, %r9;
	cvta.to.global.u64 	%rd1, %rd3;
	cvta.to.global.u64 	%rd2, %rd4;
$L__BB0_2:
	mul.wide.u32 	%rd5, %r10, 4;
	add.s64 	%rd6, %rd1, %rd5;
	ld.global.f32 	%f1, [%rd6];
	add.s64 	%rd7, %rd2, %rd5;
	ld.global.f32 	%f2, [%rd7];
	add.f32 	%f3, %f1, %f2;
	st.global.f32 	[%rd7], %f3;
	add.s32 	%r10, %r10, %r3;
	setp.lt.u32 	%p2, %r10, %r6;
	@%p2 bra 	$L__BB0_2;
$L__BB0_3:
	ret;

}


// ===== COMPILED SASS (sm_100) =====

	.target	sm_100

	.elftype	@"ET_EXEC"


//--------------------- .note.nv.tkinfo           --------------------------
	.section	.note.nv.tkinfo,"",@"SHT_NOTE"
	.sectionflags	@"SHF_NOTE_NV_TKINFO"
	.tkinfo
        /*0018*/ 	.word	0x00000002
        /*0030*/ 	.string	""
        /*0030*/ 	.string	"ptxas"
        /*0030*/ 	.string	"Cuda compilation tools, release 13.0, V13.0.88"
        /*0030*/ 	.string	"Build cuda_13.0.r13.0/compiler.36424714_0"
        /*0030*/ 	.string	"-arch sm_100 -m 64 "



//--------------------- .note.nv.cuinfo           --------------------------
	.section	.note.nv.cuinfo,"",@"SHT_NOTE"
	.sectionflags	@"SHF_NOTE_NV_CUINFO"
        /*0018*/ 	.short	0x0002
        /*001a*/ 	.short	0x0064
        /*001c*/ 	.short	0x0082
	.zero		2


//--------------------- .nv.info                  --------------------------
	.section	.nv.info,"",@"SHT_CUDA_INFO"
	.align	4


	//----- nvinfo : EIATTR_REGCOUNT
	.align		4
        /*0000*/ 	.byte	0x04, 0x2f
        /*0002*/ 	.short	(.L_1 - .L_0)
	.align		4
.L_0:
        /*0004*/ 	.word	index@(_Z3addiPfS_)
        /*0008*/ 	.word	0x00000010


	//----- nvinfo : EIATTR_FRAME_SIZE
	.align		4
.L_1:
        /*000c*/ 	.byte	0x04, 0x11
        /*000e*/ 	.short	(.L_3 - .L_2)
	.align		4
.L_2:
        /*0010*/ 	.word	index@(_Z3addiPfS_)
        /*0014*/ 	.word	0x00000000


	//----- nvinfo : EIATTR_MIN_STACK_SIZE
	.align		4
.L_3:
        /*0018*/ 	.byte	0x04, 0x12
        /*001a*/ 	.short	(.L_5 - .L_4)
	.align		4
.L_4:
        /*001c*/ 	.word	index@(_Z3addiPfS_)
        /*0020*/ 	.word	0x00000000
.L_5:


//--------------------- .nv.compat                --------------------------
	.section	.nv.compat,"",@"SHT_CUDA_COMPAT_INFO"
	.align	4
        /*0000*/ 	.byte	0x02, 0x09, 0x00, 0x00, 0x02, 0x02, 0x01, 0x00, 0x02, 0x05, 0x05, 0x00, 0x03, 0x07, 0x01, 0x01
        /*0010*/ 	.byte	0x02, 0x03, 0x00, 0x00, 0x02, 0x06, 0x01, 0x00, 0x04, 0x0b, 0x08, 0x00, 0x09, 0x00, 0x00, 0x00
        /*0020*/ 	.byte	0x00, 0x00, 0x00, 0x00


//--------------------- .nv.info._Z3addiPfS_      --------------------------
	.section	.nv.info._Z3addiPfS_,"",@"SHT_CUDA_INFO"
	.sectionflags	@""
	.align	4


	//----- nvinfo : EIATTR_CUDA_API_VERSION
	.align		4
        /*0000*/ 	.byte	0x04, 0x37
        /*0002*/ 	.short	(.L_7 - .L_6)
.L_6:
        /*0004*/ 	.word	0x00000082


	//----- nvinfo : EIATTR_KPARAM_INFO
	.align		4
.L_7:
        /*0008*/ 	.byte	0x04, 0x17
        /*000a*/ 	.short	(.L_9 - .L_8)
.L_8:
        /*000c*/ 	.word	0x00000000
        /*0010*/ 	.short	0x0002
        /*0012*/ 	.short	0x0010
        /*0014*/ 	.byte	0x00, 0xf5, 0x21, 0x00


	//----- nvinfo : EIATTR_KPARAM_INFO
	.align		4
.L_9:
        /*0018*/ 	.byte	0x04, 0x17
        /*001a*/ 	.short	(.L_11 - .L_10)
.L_10:
        /*001c*/ 	.word	0x00000000
        /*0020*/ 	.short	0x0001
        /*0022*/ 	.short	0x0008
        /*0024*/ 	.byte	0x00, 0xf5, 0x21, 0x00


	//----- nvinfo : EIATTR_KPARAM_INFO
	.align		4
.L_11:
        /*0028*/ 	.byte	0x04, 0x17
        /*002a*/ 	.short	(.L_13 - .L_12)
.L_12:
        /*002c*/ 	.word	0x00000000
        /*0030*/ 	.short	0x0000
        /*0032*/ 	.short	0x0000
        /*0034*/ 	.byte	0x00, 0xf0, 0x11, 0x00


	//----- nvinfo : EIATTR_SPARSE_MMA_MASK
	.align		4
.L_13:
        /*0038*/ 	.byte	0x03, 0x50
        /*003a*/ 	.short	0x0000


	//----- nvinfo : EIATTR_MAXREG_COUNT
	.align		4
        /*003c*/ 	.byte	0x03, 0x1b
        /*003e*/ 	.short	0x00ff


	//----- nvinfo : EIATTR_MERCURY_ISA_VERSION
	.align		4
        /*0040*/ 	.byte	0x03, 0x5f
        /*0042*/ 	.short	0x0101


	//----- nvinfo : EIATTR_VRC_CTA_INIT_COUNT
	.align		4
        /*0044*/ 	.byte	0x02, 0x4a
	.zero		1
	.zero		1


	//----- nvinfo : EIATTR_EXIT_INSTR_OFFSETS
	.align		4
        /*0048*/ 	.byte	0x04, 0x1c
        /*004a*/ 	.short	(.L_15 - .L_14)


	//   ....[0]....
.L_14:
        /*004c*/ 	.word	0x00000070


	//   ....[1]....
        /*0050*/ 	.word	0x00000160


	//----- nvinfo : EIATTR_CRS_STACK_SIZE
	.align		4
.L_15:
        /*0054*/ 	.byte	0x04, 0x1e
        /*0056*/ 	.short	(.L_17 - .L_16)
.L_16:
        /*0058*/ 	.word	0x00000000


	//----- nvinfo : EIATTR_CBANK_PARAM_SIZE
	.align		4
.L_17:
        /*005c*/ 	.byte	0x03, 0x19
        /*005e*/ 	.short	0x0018


	//----- nvinfo : EIATTR_PARAM_CBANK
	.align		4
        /*0060*/ 	.byte	0x04, 0x0a
        /*0062*/ 	.short	(.L_19 - .L_18)
	.align		4
.L_18:
        /*0064*/ 	.word	index@(.nv.constant0._Z3addiPfS_)
        /*0068*/ 	.short	0x0380
        /*006a*/ 	.short	0x0018


	//----- nvinfo : EIATTR_SW_WAR
	.align		4
.L_19:
        /*006c*/ 	.byte	0x04, 0x36
        /*006e*/ 	.short	(.L_21 - .L_20)
.L_20:
        /*0070*/ 	.word	0x00000008
.L_21:


//--------------------- .nv.callgraph             --------------------------
	.section	.nv.callgraph,"",@"SHT_CUDA_CALLGRAPH"
	.align	4
	.sectionentsize	8
	.align		4
        /*0000*/ 	.word	0x00000000
	.align		4
        /*0004*/ 	.word	0xffffffff
	.align		4
        /*0008*/ 	.word	0x00000000
	.align		4
        /*000c*/ 	.word	0xfffffffe
	.align		4
        /*0010*/ 	.word	0x00000000
	.align		4
        /*0014*/ 	.word	0xfffffffd
	.align		4
        /*0018*/ 	.word	0x00000000
	.align		4
        /*001c*/ 	.word	0xfffffffc


//--------------------- .text._Z3addiPfS_         --------------------------
	.section	.text._Z3addiPfS_,"ax",@progbits
	.align	128
        .global         _Z3addiPfS_
        .type           _Z3addiPfS_,@function
        .size           _Z3addiPfS_,(.L_x_2 - _Z3addiPfS_)
        .other          _Z3addiPfS_,@"STO_CUDA_ENTRY STV_DEFAULT"
_Z3addiPfS_:
.text._Z3addiPfS_:
[----:B------:R-:W-:Y:S01]  /*0000*/  LDC R1, c[0x0][0x37c] ;  /* 0x0000df00ff017b82 */ /* 0x000fe20000000800 */
[----:B------:R-:W0:Y:S07]  /*0010*/  S2R R0, SR_TID.X ;  /* 0x0000000000007919 */ /* 0x000e2e0000002100 */
[----:B------:R-:W0:Y:S01]  /*0020*/  S2UR UR4, SR_CTAID.X ;  /* 0x00000000000479c3 */ /* 0x000e220000002500 */
[----:B------:R-:W1:Y:S07]  /*0030*/  LDCU UR5, c[0x0][0x380] ;  /* 0x00007000ff0577ac */ /* 0x000e6e0008000800 */
[----:B------:R-:W0:Y:S02]  /*0040*/  LDC R11, c[0x0][0x360] ;  /* 0x0000d800ff0b7b82 */ /* 0x000e240000000800 */
[----:B0-----:R-:W-:-:S05]  /*0050*/  IMAD R0, R11, UR4, R0 ;  /* 0x000000040b007c24 */ /* 0x001fca000f8e0200 */
[----:B-1----:R-:W-:-:S13]  /*0060*/  ISETP.GE.U32.AND P0, PT, R0, UR5, PT ;  /* 0x0000000500007c0c */ /* 0x002fda000bf06070 */
[----:B------:R-:W-:Y:S05]  /*0070*/  @P0 EXIT ;  /* 0x000000000000094d */ /* 0x000fea0003800000 */
[----:B------:R-:W0:Y:S01]  /*0080*/  LDC.64 R6, c[0x0][0x388] ;  /* 0x0000e200ff067b82 */ /* 0x000e220000000a00 */
[----:B------:R-:W1:Y:S01]  /*0090*/  LDCU UR4, c[0x0][0x370] ;  /* 0x00006e00ff0477ac */ /* 0x000e620008000800 */
[----:B------:R-:W2:Y:S06]  /*00a0*/  LDCU.64 UR6, c[0x0][0x358] ;  /* 0x00006b00ff0677ac */ /* 0x000eac0008000a00 */
[----:B------:R-:W3:Y:S01]  /*00b0*/  LDC.64 R8, c[0x0][0x390] ;  /* 0x0000e400ff087b82 */ /* 0x000ee20000000a00 */
[----:B-1----:R-:W-:-:S07]  /*00c0*/  IMAD R11, R11, UR4, RZ ;  /* 0x000000040b0b7c24 */ /* 0x002fce000f8e02ff */
.L_x_0:
[----:B0-----:R-:W-:-:S04]  /*00d0*/  IMAD.WIDE.U32 R2, R0, 0x4, R6 ;  /* 0x0000000400027825 */ /* 0x001fc800078e0006 */
[----:B-1-3--:R-:W-:Y:S02]  /*00e0*/  IMAD.WIDE.U32 R4, R0, 0x4, R8 ;  /* 0x0000000400047825 */ /* 0x00afe400078e0008 */
[----:B--2---:R-:W2:Y:S04]  /*00f0*/  LDG.E R2, desc[UR6][R2.64] ;  /* 0x0000000602027981 */ /* 0x004ea8000c1e1900 */
[----:B------:R-:W2:Y:S01]  /*0100*/  LDG.E R13, desc[UR6][R4.64] ;  /* 0x00000006040d7981 */ /* 0x000ea2000c1e1900 */
[----:B------:R-:W-:-:S04]  /*0110*/  IADD3 R0, PT, PT, R11, R0, RZ ;  /* 0x000000000b007210 */ /* 0x000fc80007ffe0ff */
[----:B------:R-:W-:Y:S01]  /*0120*/  ISETP.GE.U32.AND P0, PT, R0, UR5, PT ;  /* 0x0000000500007c0c */ /* 0x000fe2000bf06070 */
[----:B--2---:R-:W-:-:S05]  /*0130*/  FADD R13, R2, R13 ;  /* 0x0000000d020d7221 */ /* 0x004fca0000000000 */
[----:B------:R1:W-:Y:S07]  /*0140*/  STG.E desc[UR6][R4.64], R13 ;  /* 0x0000000d04007986 */ /* 0x0003ee000c101906 */
[----:B------:R-:W-:Y:S05]  /*0150*/  @!P0 BRA `(.L_x_0) ;  /* 0xfffffffc00dc8947 */ /* 0x000fea000383ffff */
[----:B------:R-:W-:Y:S05]  /*0160*/  EXIT ;  /* 0x000000000000794d */ /* 0x000fea0003800000 */
.L_x_1:
[----:B------:R-:W-:-:S00]  /*0170*/  BRA `(.L_x_1) ;  /* 0xfffffffc00fc7947 */ /* 0x000fc0000383ffff */
[----:B------:R-:W-:-:S00]  /*0180*/  NOP ;  /* 0x0000000000007918 */ /* 0x000fc00000000000 */
[----:B------:R-:W-:-:S00]  /*0190*/  NOP ;  /* 0x0000000000007918 */ /* 0x000fc00000000000 */
[----:B------:R-:W-:-:S00]  /*01a0*/  NOP ;  /* 0x0000000000007918 */ /* 0x000fc00000000000 */
[----:B------:R-:W-:-:S00]  /*01b0*/  NOP ;  /* 0x0000000000007918 */ /* 0x000fc00000000000 */
[----:B------:R-:W-:-:S00]  /*01c0*/  NOP ;  /* 0x0000000000007918 */ /* 0x000fc00000000000 */
[----:B------:R-:W-:-:S00]  /*01d0*/  NOP ;  /* 0x0000000000007918 */ /* 0x000fc00000000000 */
[----:B------:R-:W-:-:S00]  /*01e0*/  NOP ;  /* 0x0000000000007918 */ /* 0x000fc00000000000 */
[----:B------:R-:W-:-:S00]  /*01f0*/  NOP ;  /* 0x0000000000007918 */ /* 0x000fc00000000000 */
.L_x_2:


//--------------------- .nv.shared.reserved.0     --------------------------
	.section	.nv.shared.reserved.0,"aw",@nobits
	.weak		__nv_reservedSMEM_offset_0_alias
	.size		__nv_reservedSMEM_offset_0_alias, 0, 64
	.other		__nv_reservedSMEM_offset_0_alias,@"STO_CUDA_RESERVED_SHARED STV_DEFAULT"
__nv_reservedSMEM_offset_0_alias:
	.zero		0
	.zero		64


//--------------------- .nv.constant0._Z3addiPfS_ --------------------------
	.section	.nv.constant0._Z3addiPfS_,"a",@progbits
	.sectionflags	@""
	.align	4
.nv.constant0._Z3addiPfS_:
	.zero		920


//--------------------- SYMBOLS --------------------------

	.type		.nv.reservedSmem.offset0,@object
	.size		.nv.reservedSmem.offset0,0x4
